//
// Generated by NVIDIA NVVM Compiler
//
// Compiler Build ID: CL-36424714
// Cuda compilation tools, release 13.0, V13.0.88
// Based on NVVM 20.0.0
//

.version 9.0
.target sm_100
.address_size 64

	// .globl	_Z14hello_from_gpuv
.extern .func  (.param .b32 func_retval0) vprintf
(
	.param .b64 vprintf_param_0,
	.param .b64 vprintf_param_1
)
;
.global .align 1 .b8 $str[58] = {104, 101, 108, 108, 111, 32, 119, 111, 114, 108, 100, 32, 102, 114, 111, 109, 32, 116, 104, 101, 32, 103, 112, 117, 32, 102, 114, 111, 109, 32, 98, 108, 111, 99, 107, 32, 105, 100, 32, 37, 100, 44, 32, 116, 104, 114, 101, 97, 100, 32, 105, 100, 32, 37, 100, 32, 10};

.visible .entry _Z14hello_from_gpuv()
{
	.local .align 8 .b8 	__local_depot0[8];
	.reg .b64 	%SP;
	.reg .b64 	%SPL;
	.reg .b32 	%r<5>;
	.reg .b64 	%rd<5>;

	mov.u64 	%SPL, __local_depot0;
	cvta.local.u64 	%SP, %SPL;
	add.u64 	%rd1, %SP, 0;
	add.u64 	%rd2, %SPL, 0;
	mov.u32 	%r1, %ctaid.x;
	mov.u32 	%r2, %tid.x;
	st.local.v2.u32 	[%rd2], {%r1, %r2};
	mov.u64 	%rd3, $str;
	cvta.global.u64 	%rd4, %rd3;
	{ // callseq 0, 0
	.param .b64 param0;
	st.param.b64 	[param0], %rd4;
	.param .b64 param1;
	st.param.b64 	[param1], %rd1;
	.param .b32 retval0;
	call.uni (retval0), 
	vprintf, 
	(
	param0, 
	param1
	);
	ld.param.b32 	%r3, [retval0];
	} // callseq 0
	ret;

}


// ===== COMPILED SASS (sm_100) =====

	.target	sm_100

	.elftype	@"ET_EXEC"


//--------------------- .note.nv.tkinfo           --------------------------
	.section	.note.nv.tkinfo,"",@"SHT_NOTE"
	.sectionflags	@"SHF_NOTE_NV_TKINFO"
	.tkinfo
        /*0018*/ 	.word	0x00000002
        /*0030*/ 	.string	""
        /*0030*/ 	.string	"ptxas"
        /*0030*/ 	.string	"Cuda compilation tools, release 13.0, V13.0.88"
        /*0030*/ 	.string	"Build cuda_13.0.r13.0/compiler.36424714_0"
        /*0030*/ 	.string	"-arch sm_100 -m 64 "



//--------------------- .note.nv.cuinfo           --------------------------
	.section	.note.nv.cuinfo,"",@"SHT_NOTE"
	.sectionflags	@"SHF_NOTE_NV_CUINFO"
        /*0018*/ 	.short	0x0002
        /*001a*/ 	.short	0x0064
        /*001c*/ 	.short	0x0082
	.zero		2


//--------------------- .nv.info                  --------------------------
	.section	.nv.info,"",@"SHT_CUDA_INFO"
	.align	4


	//----- nvinfo : EIATTR_REGCOUNT
	.align		4
        /*0000*/ 	.byte	0x04, 0x2f
        /*0002*/ 	.short	(.L_2 - .L_1)
	.align		4
.L_1:
        /*0004*/ 	.word	index@(_Z14hello_from_gpuv)
        /*0008*/ 	.word	0x00000018


	//----- nvinfo : EIATTR_FRAME_SIZE
	.align		4
.L_2:
        /*000c*/ 	.byte	0x04, 0x11
        /*000e*/ 	.short	(.L_4 - .L_3)
	.align		4
.L_3:
        /*0010*/ 	.word	index@(_Z14hello_from_gpuv)
        /*0014*/ 	.word	0x00000008


	//----- nvinfo : EIATTR_MIN_STACK_SIZE
	.align		4
.L_4:
        /*0018*/ 	.byte	0x04, 0x12
        /*001a*/ 	.short	(.L_6 - .L_5)
	.align		4
.L_5:
        /*001c*/ 	.word	index@(_Z14hello_from_gpuv)
        /*0020*/ 	.word	0x00000008
.L_6:


//--------------------- .nv.compat                --------------------------
	.section	.nv.compat,"",@"SHT_CUDA_COMPAT_INFO"
	.align	4
        /*0000*/ 	.byte	0x02, 0x09, 0x00, 0x00, 0x02, 0x02, 0x01, 0x00, 0x02, 0x05, 0x05, 0x00, 0x03, 0x07, 0x01, 0x01
        /*0010*/ 	.byte	0x02, 0x03, 0x00, 0x00, 0x02, 0x06, 0x01, 0x00, 0x04, 0x0b, 0x08, 0x00, 0x09, 0x00, 0x00, 0x00
        /*0020*/ 	.byte	0x00, 0x00, 0x00, 0x00


//--------------------- .nv.info._Z14hello_from_gpuv --------------------------
	.section	.nv.info._Z14hello_from_gpuv,"",@"SHT_CUDA_INFO"
	.sectionflags	@""
	.align	4


	//----- nvinfo : EIATTR_CUDA_API_VERSION
	.align		4
        /*0000*/ 	.byte	0x04, 0x37
        /*0002*/ 	.short	(.L_8 - .L_7)
.L_7:
        /*0004*/ 	.word	0x00000082


	//----- nvinfo : EIATTR_SPARSE_MMA_MASK
	.align		4
.L_8:
        /*0008*/ 	.byte	0x03, 0x50
        /*000a*/ 	.short	0x0000


	//----- nvinfo : EIATTR_MAXREG_COUNT
	.align		4
        /*000c*/ 	.byte	0x03, 0x1b
        /*000e*/ 	.short	0x00ff


	//----- nvinfo : EIATTR_EXTERNS
	.align		4
        /*0010*/ 	.byte	0x04, 0x0f
        /*0012*/ 	.short	(.L_10 - .L_9)


	//   ....[0]....
	.align		4
.L_9:
        /*0014*/ 	.word	index@(vprintf)


	//----- nvinfo : EIATTR_MERCURY_ISA_VERSION
	.align		4
.L_10:
        /*0018*/ 	.byte	0x03, 0x5f
        /*001a*/ 	.short	0x0101


	//----- nvinfo : EIATTR_VRC_CTA_INIT_COUNT
	.align		4
        /*001c*/ 	.byte	0x02, 0x4a
	.zero		1
	.zero		1


	//----- nvinfo : EIATTR_SYSCALL_OFFSETS
	.align		4
        /*0020*/ 	.byte	0x04, 0x46
        /*0022*/ 	.short	(.L_12 - .L_11)


	//   ....[0]....
.L_11:
        /*0024*/ 	.word	0x000000f0


	//----- nvinfo : EIATTR_EXIT_INSTR_OFFSETS
	.align		4
.L_12:
        /*0028*/ 	.byte	0x04, 0x1c
        /*002a*/ 	.short	(.L_14 - .L_13)


	//   ....[0]....
.L_13:
        /*002c*/ 	.word	0x00000100


	//----- nvinfo : EIATTR_SW_WAR
	.align		4
.L_14:
        /*0030*/ 	.byte	0x04, 0x36
        /*0032*/ 	.short	(.L_16 - .L_15)
.L_15:
        /*0034*/ 	.word	0x00000008
.L_16:


//--------------------- .nv.callgraph             --------------------------
	.section	.nv.callgraph,"",@"SHT_CUDA_CALLGRAPH"
	.align	4
	.sectionentsize	8
	.align		4
        /*0000*/ 	.word	0x00000000
	.align		4
        /*0004*/ 	.word	0xffffffff
	.align		4
        /*0008*/ 	.word	index@(_Z14hello_from_gpuv)
	.align		4
        /*000c*/ 	.word	index@(vprintf)
	.align		4
        /*0010*/ 	.word	0x00000000
	.align		4
        /*0014*/ 	.word	0xfffffffe
	.align		4
        /*0018*/ 	.word	0x00000000
	.align		4
        /*001c*/ 	.word	0xfffffffd
	.align		4
        /*0020*/ 	.word	0x00000000
	.align		4
        /*0024*/ 	.word	0xfffffffc


//--------------------- .nv.constant4             --------------------------
	.section	.nv.constant4,"a",@progbits
	.align	8
	.align		8
.nv.constant4:
        /*0000*/ 	.dword	vprintf
	.align		8
        /*0008*/ 	.dword	$str


//--------------------- .text._Z14hello_from_gpuv --------------------------
	.section	.text._Z14hello_from_gpuv,"ax",@progbits
	.align	128
        .global         _Z14hello_from_gpuv
        .type           _Z14hello_from_gpuv,@function
        .size           _Z14hello_from_gpuv,(.L_x_2 - _Z14hello_from_gpuv)
        .other          _Z14hello_from_gpuv,@"STO_CUDA_ENTRY STV_DEFAULT"
_Z14hello_from_gpuv:
.text._Z14hello_from_gpuv:
[----:B------:R-:W0:Y:S01]  /*0000*/  LDC R1, c[0x0][0x37c] ;  /* 0x0000df00ff017b82 */ /* 0x000e220000000800 */
[----:B------:R-:W1:Y:S01]  /*0010*/  S2R R8, SR_CTAID.X ;  /* 0x0000000000087919 */ /* 0x000e620000002500 */
[----:B0-----:R-:W-:Y:S01]  /*0020*/  VIADD R1, R1, 0xfffffff8 ;  /* 0xfffffff801017836 */ /* 0x001fe20000000000 */
[----:B------:R-:W-:Y:S01]  /*0030*/  MOV R0, 0x0 ;  /* 0x0000000000007802 */ /* 0x000fe20000000f00 */
[----:B------:R-:W0:Y:S01]  /*0040*/  LDCU UR4, c[0x0][0x2f8] ;  /* 0x00005f00ff0477ac */ /* 0x000e220008000800 */
[----:B------:R-:W1:Y:S03]  /*0050*/  S2R R9, SR_TID.X ;  /* 0x0000000000097919 */ /* 0x000e660000002100 */
[----:B------:R2:W3:Y:S01]  /*0060*/  LDC.64 R2, c[0x4][R0] ;  /* 0x0100000000027b82 */ /* 0x0004e20000000a00 */
[----:B------:R-:W4:Y:S01]  /*0070*/  LDCU.64 UR6, c[0x4][0x8] ;  /* 0x01000100ff0677ac */ /* 0x000f220008000a00 */
[----:B------:R-:W5:Y:S01]  /*0080*/  LDCU UR5, c[0x0][0x2fc] ;  /* 0x00005f80ff0577ac */ /* 0x000f620008000800 */
[----:B0-----:R-:W-:Y:S01]  /*0090*/  IADD3 R6, P0, PT, R1, UR4, RZ ;  /* 0x0000000401067c10 */ /* 0x001fe2000ff1e0ff */
[----:B----4-:R-:W-:Y:S01]  /*00a0*/  IMAD.U32 R4, RZ, RZ, UR6 ;  /* 0x00000006ff047e24 */ /* 0x010fe2000f8e00ff */
[----:B------:R-:W-:-:S03]  /*00b0*/  MOV R5, UR7 ;  /* 0x0000000700057c02 */ /* 0x000fc60008000f00 */
[----:B-----5:R-:W-:Y:S01]  /*00c0*/  IMAD.X R7, RZ, RZ, UR5, P0 ;  /* 0x00000005ff077e24 */ /* 0x020fe200080e06ff */
[----:B-1----:R2:W-:Y:S07]  /*00d0*/  STL.64 [R1], R8 ;  /* 0x0000000801007387 */ /* 0x0025ee0000100a00 */
[----:B------:R-:W-:-:S07]  /*00e0*/  LEPC R20, `(.L_x_0) ;  /* 0x000000001014794e */ /* 0x000fce0000000000 */
[----:B--23--:R-:W-:Y:S05]  /*00f0*/  CALL.ABS.NOINC R2 ;  /* 0x0000000002007343 */ /* 0x00cfea0003c00000 */
.L_x_0:
[----:B------:R-:W-:Y:S05]  /*0100*/  EXIT ;  /* 0x000000000000794d */ /* 0x000fea0003800000 */
.L_x_1:
[----:B------:R-:W-:-:S00]  /*0110*/  BRA `(.L_x_1) ;  /* 0xfffffffc00fc7947 */ /* 0x000fc0000383ffff */
[----:B------:R-:W-:-:S00]  /*0120*/  NOP ;  /* 0x0000000000007918 */ /* 0x000fc00000000000 */
        /* <DEDUP_REMOVED lines=13> */
.L_x_2:


//--------------------- .nv.global.init           --------------------------
	.section	.nv.global.init,"aw",@progbits
.nv.global.init:
	.type		$str,@object
	.size		$str,(.L_0 - $str)
$str:
        /*0000*/ 	.byte	0x68, 0x65, 0x6c, 0x6c, 0x6f, 0x20, 0x77, 0x6f, 0x72, 0x6c, 0x64, 0x20, 0x66, 0x72, 0x6f, 0x6d
        /*0010*/ 	.byte	0x20, 0x74, 0x68, 0x65, 0x20, 0x67, 0x70, 0x75, 0x20, 0x66, 0x72, 0x6f, 0x6d, 0x20, 0x62, 0x6c
        /*0020*/ 	.byte	0x6f, 0x63, 0x6b, 0x20, 0x69, 0x64, 0x20, 0x25, 0x64, 0x2c, 0x20, 0x74, 0x68, 0x72, 0x65, 0x61
        /*0030*/ 	.byte	0x64, 0x20, 0x69, 0x64, 0x20, 0x25, 0x64, 0x20, 0x0a, 0x00
.L_0:


//--------------------- .nv.shared.reserved.0     --------------------------
	.section	.nv.shared.reserved.0,"aw",@nobits
	.weak		__nv_reservedSMEM_offset_0_alias
	.size		__nv_reservedSMEM_offset_0_alias, 0, 64
	.other		__nv_reservedSMEM_offset_0_alias,@"STO_CUDA_RESERVED_SHARED STV_DEFAULT"
__nv_reservedSMEM_offset_0_alias:
	.zero		0
	.zero		64


//--------------------- .nv.constant0._Z14hello_from_gpuv --------------------------
	.section	.nv.constant0._Z14hello_from_gpuv,"a",@progbits
	.sectionflags	@""
	.align	4
.nv.constant0._Z14hello_from_gpuv:
	.zero		896


//--------------------- SYMBOLS --------------------------

	.type		.nv.reservedSmem.offset0,@object
	.size		.nv.reservedSmem.offset0,0x4
	.type		vprintf,@function
